//
// Generated by NVIDIA NVVM Compiler
//
// Compiler Build ID: CL-36424714
// Cuda compilation tools, release 13.0, V13.0.88
// Based on NVVM 20.0.0
//

.version 9.0
.target sm_100
.address_size 64

	// .globl	_Z18transComplexDoubleP7double2i

.visible .entry _Z18transComplexDoubleP7double2i(
	.param .u64 .ptr .align 1 _Z18transComplexDoubleP7double2i_param_0,
	.param .u32 _Z18transComplexDoubleP7double2i_param_1
)
{


	ret;

}


// ===== COMPILED SASS (sm_100) =====

	.target	sm_100

	.elftype	@"ET_EXEC"


//--------------------- .note.nv.tkinfo           --------------------------
	.section	.note.nv.tkinfo,"",@"SHT_NOTE"
	.sectionflags	@"SHF_NOTE_NV_TKINFO"
	.tkinfo
        /*0018*/ 	.word	0x00000002
        /*0030*/ 	.string	""
        /*0030*/ 	.string	"ptxas"
        /*0030*/ 	.string	"Cuda compilation tools, release 13.0, V13.0.88"
        /*0030*/ 	.string	"Build cuda_13.0.r13.0/compiler.36424714_0"
        /*0030*/ 	.string	"-arch sm_100 -m 64 "



//--------------------- .note.nv.cuinfo           --------------------------
	.section	.note.nv.cuinfo,"",@"SHT_NOTE"
	.sectionflags	@"SHF_NOTE_NV_CUINFO"
        /*0018*/ 	.short	0x0002
        /*001a*/ 	.short	0x0064
        /*001c*/ 	.short	0x0082
	.zero		2


//--------------------- .nv.info                  --------------------------
	.section	.nv.info,"",@"SHT_CUDA_INFO"
	.align	4


	//----- nvinfo : EIATTR_REGCOUNT
	.align		4
        /*0000*/ 	.byte	0x04, 0x2f
        /*0002*/ 	.short	(.L_1 - .L_0)
	.align		4
.L_0:
        /*0004*/ 	.word	index@(_Z18transComplexDoubleP7double2i)
        /*0008*/ 	.word	0x00000004


	//----- nvinfo : EIATTR_FRAME_SIZE
	.align		4
.L_1:
        /*000c*/ 	.byte	0x04, 0x11
        /*000e*/ 	.short	(.L_3 - .L_2)
	.align		4
.L_2:
        /*0010*/ 	.word	index@(_Z18transComplexDoubleP7double2i)
        /*0014*/ 	.word	0x00000000


	//----- nvinfo : EIATTR_MIN_STACK_SIZE
	.align		4
.L_3:
        /*0018*/ 	.byte	0x04, 0x12
        /*001a*/ 	.short	(.L_5 - .L_4)
	.align		4
.L_4:
        /*001c*/ 	.word	index@(_Z18transComplexDoubleP7double2i)
        /*0020*/ 	.word	0x00000000
.L_5:


//--------------------- .nv.compat                --------------------------
	.section	.nv.compat,"",@"SHT_CUDA_COMPAT_INFO"
	.align	4
        /*0000*/ 	.byte	0x02, 0x09, 0x00, 0x00, 0x02, 0x02, 0x01, 0x00, 0x02, 0x05, 0x05, 0x00, 0x03, 0x07, 0x01, 0x01
        /*0010*/ 	.byte	0x02, 0x03, 0x00, 0x00, 0x02, 0x06, 0x01, 0x00, 0x04, 0x0b, 0x08, 0x00, 0x09, 0x00, 0x00, 0x00
        /*0020*/ 	.byte	0x00, 0x00, 0x00, 0x00


//--------------------- .nv.info._Z18transComplexDoubleP7double2i --------------------------
	.section	.nv.info._Z18transComplexDoubleP7double2i,"",@"SHT_CUDA_INFO"
	.sectionflags	@""
	.align	4


	//----- nvinfo : EIATTR_CUDA_API_VERSION
	.align		4
        /*0000*/ 	.byte	0x04, 0x37
        /*0002*/ 	.short	(.L_7 - .L_6)
.L_6:
        /*0004*/ 	.word	0x00000082


	//----- nvinfo : EIATTR_KPARAM_INFO
	.align		4
.L_7:
        /*0008*/ 	.byte	0x04, 0x17
        /*000a*/ 	.short	(.L_9 - .L_8)
.L_8:
        /*000c*/ 	.word	0x00000000
        /*0010*/ 	.short	0x0001
        /*0012*/ 	.short	0x0008
        /*0014*/ 	.byte	0x00, 0xf0, 0x11, 0x00


	//----- nvinfo : EIATTR_KPARAM_INFO
	.align		4
.L_9:
        /*0018*/ 	.byte	0x04, 0x17
        /*001a*/ 	.short	(.L_11 - .L_10)
.L_10:
        /*001c*/ 	.word	0x00000000
        /*0020*/ 	.short	0x0000
        /*0022*/ 	.short	0x0000
        /*0024*/ 	.byte	0x00, 0xf5, 0x21, 0x00


	//----- nvinfo : EIATTR_SPARSE_MMA_MASK
	.align		4
.L_11:
        /*0028*/ 	.byte	0x03, 0x50
        /*002a*/ 	.short	0x0000


	//----- nvinfo : EIATTR_MAXREG_COUNT
	.align		4
        /*002c*/ 	.byte	0x03, 0x1b
        /*002e*/ 	.short	0x00ff


	//----- nvinfo : EIATTR_MERCURY_ISA_VERSION
	.align		4
        /*0030*/ 	.byte	0x03, 0x5f
        /*0032*/ 	.short	0x0101


	//----- nvinfo : EIATTR_VRC_CTA_INIT_COUNT
	.align		4
        /*0034*/ 	.byte	0x02, 0x4a
	.zero		1
	.zero		1


	//----- nvinfo : EIATTR_EXIT_INSTR_OFFSETS
	.align		4
        /*0038*/ 	.byte	0x04, 0x1c
        /*003a*/ 	.short	(.L_13 - .L_12)


	//   ....[0]....
.L_12:
        /*003c*/ 	.word	0x00000010


	//----- nvinfo : EIATTR_CBANK_PARAM_SIZE
	.align		4
.L_13:
        /*0040*/ 	.byte	0x03, 0x19
        /*0042*/ 	.short	0x000c


	//----- nvinfo : EIATTR_PARAM_CBANK
	.align		4
        /*0044*/ 	.byte	0x04, 0x0a
        /*0046*/ 	.short	(.L_15 - .L_14)
	.align		4
.L_14:
        /*0048*/ 	.word	index@(.nv.constant0._Z18transComplexDoubleP7double2i)
        /*004c*/ 	.short	0x0380
        /*004e*/ 	.short	0x000c


	//----- nvinfo : EIATTR_SW_WAR
	.align		4
.L_15:
        /*0050*/ 	.byte	0x04, 0x36
        /*0052*/ 	.short	(.L_17 - .L_16)
.L_16:
        /*0054*/ 	.word	0x00000008
.L_17:


//--------------------- .nv.callgraph             --------------------------
	.section	.nv.callgraph,"",@"SHT_CUDA_CALLGRAPH"
	.align	4
	.sectionentsize	8
	.align		4
        /*0000*/ 	.word	0x00000000
	.align		4
        /*0004*/ 	.word	0xffffffff
	.align		4
        /*0008*/ 	.word	0x00000000
	.align		4
        /*000c*/ 	.word	0xfffffffe
	.align		4
        /*0010*/ 	.word	0x00000000
	.align		4
        /*0014*/ 	.word	0xfffffffd
	.align		4
        /*0018*/ 	.word	0x00000000
	.align		4
        /*001c*/ 	.word	0xfffffffc


//--------------------- .text._Z18transComplexDoubleP7double2i --------------------------
	.section	.text._Z18transComplexDoubleP7double2i,"ax",@progbits
	.align	128
        .global         _Z18transComplexDoubleP7double2i
        .type           _Z18transComplexDoubleP7double2i,@function
        .size           _Z18transComplexDoubleP7double2i,(.L_x_1 - _Z18transComplexDoubleP7double2i)
        .other          _Z18transComplexDoubleP7double2i,@"STO_CUDA_ENTRY STV_DEFAULT"
_Z18transComplexDoubleP7double2i:
.text._Z18transComplexDoubleP7double2i:
[----:B------:R-:W-:Y:S01]  /*0000*/  LDC R1, c[0x0][0x37c] ;  /* 0x0000df00ff017b82 */ /* 0x000fe20000000800 */
[----:B------:R-:W-:Y:S05]  /*0010*/  EXIT ;  /* 0x000000000000794d */ /* 0x000fea0003800000 */
.L_x_0:
[----:B------:R-:W-:-:S00]  /*0020*/  BRA `(.L_x_0) ;  /* 0xfffffffc00fc7947 */ /* 0x000fc0000383ffff */
[----:B------:R-:W-:-:S00]  /*0030*/  NOP ;  /* 0x0000000000007918 */ /* 0x000fc00000000000 */
        /* <DEDUP_REMOVED lines=12> */
.L_x_1:


//--------------------- .nv.shared.reserved.0     --------------------------
	.section	.nv.shared.reserved.0,"aw",@nobits
	.weak		__nv_reservedSMEM_offset_0_alias
	.size		__nv_reservedSMEM_offset_0_alias, 0, 64
	.other		__nv_reservedSMEM_offset_0_alias,@"STO_CUDA_RESERVED_SHARED STV_DEFAULT"
__nv_reservedSMEM_offset_0_alias:
	.zero		0
	.zero		64


//--------------------- .nv.constant0._Z18transComplexDoubleP7double2i --------------------------
	.section	.nv.constant0._Z18transComplexDoubleP7double2i,"a",@progbits
	.sectionflags	@""
	.align	4
.nv.constant0._Z18transComplexDoubleP7double2i:
	.zero		908


//--------------------- SYMBOLS --------------------------

	.type		.nv.reservedSmem.offset0,@object
	.size		.nv.reservedSmem.offset0,0x4
